//
// Generated by NVIDIA NVVM Compiler
//
// Compiler Build ID: CL-36424714
// Cuda compilation tools, release 13.0, V13.0.88
// Based on NVVM 20.0.0
//

.version 9.0
.target sm_100
.address_size 64

	// .globl	shiftPoint
.extern .shared .align 16 .b8 sdata[];

.visible .entry shiftPoint(
	.param .u32 shiftPoint_param_0,
	.param .f64 shiftPoint_param_1,
	.param .f64 shiftPoint_param_2,
	.param .f64 shiftPoint_param_3,
	.param .u64 .ptr .align 1 shiftPoint_param_4,
	.param .u64 .ptr .align 1 shiftPoint_param_5,
	.param .u64 .ptr .align 1 shiftPoint_param_6,
	.param .f64 shiftPoint_param_7
)
{
	.reg .pred 	%p<5>;
	.reg .b32 	%r<22>;
	.reg .b32 	%f<3>;
	.reg .b64 	%rd<13>;
	.reg .b64 	%fd<43>;

	ld.param.u32 	%r6, [shiftPoint_param_0];
	ld.param.f64 	%fd9, [shiftPoint_param_1];
	ld.param.f64 	%fd10, [shiftPoint_param_2];
	ld.param.f64 	%fd11, [shiftPoint_param_3];
	ld.param.u64 	%rd1, [shiftPoint_param_4];
	ld.param.u64 	%rd2, [shiftPoint_param_5];
	ld.param.u64 	%rd3, [shiftPoint_param_6];
	ld.param.f64 	%fd12, [shiftPoint_param_7];
	mov.u32 	%r7, %ctaid.x;
	mov.u32 	%r8, %ntid.x;
	mov.u32 	%r9, %tid.x;
	mad.lo.s32 	%r1, %r7, %r8, %r9;
	setp.ge.s32 	%p1, %r1, %r6;
	@%p1 bra 	$L__BB0_5;
	cvta.to.global.u64 	%rd4, %rd3;
	mul.lo.s32 	%r2, %r1, 3;
	mul.wide.s32 	%rd5, %r2, 8;
	add.s64 	%rd6, %rd4, %rd5;
	ld.global.f64 	%fd1, [%rd6];
	ld.global.f64 	%fd2, [%rd6+8];
	ld.global.f64 	%fd3, [%rd6+16];
	sub.f64 	%fd13, %fd9, %fd1;
	sub.f64 	%fd14, %fd10, %fd2;
	mul.f64 	%fd15, %fd14, %fd14;
	fma.rn.f64 	%fd16, %fd13, %fd13, %fd15;
	sub.f64 	%fd17, %fd11, %fd3;
	fma.rn.f64 	%fd18, %fd17, %fd17, %fd16;
	neg.f64 	%fd19, %fd18;
	div.rn.f64 	%fd4, %fd19, %fd12;
	fma.rn.f64 	%fd20, %fd4, 0d3FF71547652B82FE, 0d4338000000000000;
	{
	.reg .b32 %temp; 
	mov.b64 	{%r3, %temp}, %fd20;
	}
	mov.f64 	%fd21, 0dC338000000000000;
	add.rn.f64 	%fd22, %fd20, %fd21;
	fma.rn.f64 	%fd23, %fd22, 0dBFE62E42FEFA39EF, %fd4;
	fma.rn.f64 	%fd24, %fd22, 0dBC7ABC9E3B39803F, %fd23;
	fma.rn.f64 	%fd25, %fd24, 0d3E5ADE1569CE2BDF, 0d3E928AF3FCA213EA;
	fma.rn.f64 	%fd26, %fd25, %fd24, 0d3EC71DEE62401315;
	fma.rn.f64 	%fd27, %fd26, %fd24, 0d3EFA01997C89EB71;
	fma.rn.f64 	%fd28, %fd27, %fd24, 0d3F2A01A014761F65;
	fma.rn.f64 	%fd29, %fd28, %fd24, 0d3F56C16C1852B7AF;
	fma.rn.f64 	%fd30, %fd29, %fd24, 0d3F81111111122322;
	fma.rn.f64 	%fd31, %fd30, %fd24, 0d3FA55555555502A1;
	fma.rn.f64 	%fd32, %fd31, %fd24, 0d3FC5555555555511;
	fma.rn.f64 	%fd33, %fd32, %fd24, 0d3FE000000000000B;
	fma.rn.f64 	%fd34, %fd33, %fd24, 0d3FF0000000000000;
	fma.rn.f64 	%fd35, %fd34, %fd24, 0d3FF0000000000000;
	{
	.reg .b32 %temp; 
	mov.b64 	{%r4, %temp}, %fd35;
	}
	{
	.reg .b32 %temp; 
	mov.b64 	{%temp, %r5}, %fd35;
	}
	shl.b32 	%r10, %r3, 20;
	add.s32 	%r11, %r10, %r5;
	mov.b64 	%fd42, {%r4, %r11};
	{
	.reg .b32 %temp; 
	mov.b64 	{%temp, %r12}, %fd4;
	}
	mov.b32 	%f2, %r12;
	abs.f32 	%f1, %f2;
	setp.lt.f32 	%p2, %f1, 0f4086232B;
	@%p2 bra 	$L__BB0_4;
	setp.lt.f64 	%p3, %fd4, 0d0000000000000000;
	add.f64 	%fd36, %fd4, 0d7FF0000000000000;
	selp.f64 	%fd42, 0d0000000000000000, %fd36, %p3;
	setp.geu.f32 	%p4, %f1, 0f40874800;
	@%p4 bra 	$L__BB0_4;
	shr.u32 	%r13, %r3, 31;
	add.s32 	%r14, %r3, %r13;
	shr.s32 	%r15, %r14, 1;
	shl.b32 	%r16, %r15, 20;
	add.s32 	%r17, %r5, %r16;
	mov.b64 	%fd37, {%r4, %r17};
	sub.s32 	%r18, %r3, %r15;
	shl.b32 	%r19, %r18, 20;
	add.s32 	%r20, %r19, 1072693248;
	mov.b32 	%r21, 0;
	mov.b64 	%fd38, {%r21, %r20};
	mul.f64 	%fd42, %fd38, %fd37;
$L__BB0_4:
	mul.f64 	%fd39, %fd1, %fd42;
	cvta.to.global.u64 	%rd7, %rd1;
	add.s64 	%rd9, %rd7, %rd5;
	st.global.f64 	[%rd9], %fd39;
	mul.f64 	%fd40, %fd2, %fd42;
	st.global.f64 	[%rd9+8], %fd40;
	mul.f64 	%fd41, %fd3, %fd42;
	st.global.f64 	[%rd9+16], %fd41;
	cvta.to.global.u64 	%rd10, %rd2;
	mul.wide.s32 	%rd11, %r1, 8;
	add.s64 	%rd12, %rd10, %rd11;
	st.global.f64 	[%rd12], %fd42;
$L__BB0_5:
	ret;

}
	// .globl	_Z11reduceArrayPdS_j
.visible .entry _Z11reduceArrayPdS_j(
	.param .u64 .ptr .align 1 _Z11reduceArrayPdS_j_param_0,
	.param .u64 .ptr .align 1 _Z11reduceArrayPdS_j_param_1,
	.param .u32 _Z11reduceArrayPdS_j_param_2
)
{
	.reg .pred 	%p<17>;
	.reg .b32 	%r<24>;
	.reg .b64 	%rd<12>;
	.reg .b64 	%fd<46>;

	ld.param.u64 	%rd2, [_Z11reduceArrayPdS_j_param_0];
	ld.param.u64 	%rd3, [_Z11reduceArrayPdS_j_param_1];
	ld.param.u32 	%r11, [_Z11reduceArrayPdS_j_param_2];
	mov.u32 	%r1, %tid.x;
	mov.u32 	%r2, %ntid.x;
	mov.u32 	%r3, %ctaid.x;
	shl.b32 	%r12, %r3, 9;
	add.s32 	%r23, %r12, %r1;
	shl.b32 	%r13, %r1, 3;
	mov.u32 	%r14, sdata;
	add.s32 	%r5, %r14, %r13;
	mov.b64 	%rd4, 0;
	st.shared.u64 	[%r5], %rd4;
	setp.ge.u32 	%p1, %r23, %r11;
	@%p1 bra 	$L__BB1_4;
	cvta.to.global.u64 	%rd1, %rd2;
	mov.u32 	%r6, %nctaid.y;
	mov.u32 	%r7, %ctaid.y;
	mov.u32 	%r15, %nctaid.x;
	mul.lo.s32 	%r16, %r2, %r15;
	shl.b32 	%r8, %r16, 1;
	mov.f64 	%fd40, 0d0000000000000000;
$L__BB1_2:
	mad.lo.s32 	%r17, %r23, %r6, %r7;
	mul.wide.u32 	%rd5, %r17, 8;
	add.s64 	%rd6, %rd1, %rd5;
	ld.global.f64 	%fd19, [%rd6];
	add.s32 	%r18, %r23, %r2;
	mad.lo.s32 	%r19, %r18, %r6, %r7;
	mul.wide.u32 	%rd7, %r19, 8;
	add.s64 	%rd8, %rd1, %rd7;
	ld.global.f64 	%fd20, [%rd8];
	add.f64 	%fd21, %fd19, %fd20;
	add.f64 	%fd40, %fd40, %fd21;
	add.s32 	%r23, %r23, %r8;
	setp.lt.u32 	%p2, %r23, %r11;
	@%p2 bra 	$L__BB1_2;
	st.shared.f64 	[%r5], %fd40;
$L__BB1_4:
	bar.sync 	0;
	setp.lt.u32 	%p3, %r2, 512;
	@%p3 bra 	$L__BB1_8;
	setp.gt.u32 	%p6, %r1, 255;
	@%p6 bra 	$L__BB1_7;
	ld.shared.f64 	%fd22, [%r5+2048];
	ld.shared.f64 	%fd23, [%r5];
	add.f64 	%fd24, %fd22, %fd23;
	st.shared.f64 	[%r5], %fd24;
$L__BB1_7:
	bar.sync 	0;
	bra.uni 	$L__BB1_9;
$L__BB1_8:
	setp.lt.u32 	%p4, %r2, 256;
	@%p4 bra 	$L__BB1_12;
$L__BB1_9:
	setp.gt.u32 	%p7, %r1, 127;
	@%p7 bra 	$L__BB1_11;
	ld.shared.f64 	%fd25, [%r5+1024];
	ld.shared.f64 	%fd26, [%r5];
	add.f64 	%fd27, %fd25, %fd26;
	st.shared.f64 	[%r5], %fd27;
$L__BB1_11:
	bar.sync 	0;
	bra.uni 	$L__BB1_13;
$L__BB1_12:
	setp.lt.u32 	%p5, %r2, 128;
	@%p5 bra 	$L__BB1_16;
$L__BB1_13:
	setp.gt.u32 	%p8, %r1, 63;
	@%p8 bra 	$L__BB1_15;
	ld.shared.f64 	%fd28, [%r5+512];
	ld.shared.f64 	%fd29, [%r5];
	add.f64 	%fd30, %fd28, %fd29;
	st.shared.f64 	[%r5], %fd30;
$L__BB1_15:
	bar.sync 	0;
$L__BB1_16:
	setp.gt.u32 	%p9, %r1, 31;
	@%p9 bra 	$L__BB1_36;
	setp.lt.u32 	%p10, %r2, 64;
	@%p10 bra 	$L__BB1_19;
	ld.shared.f64 	%fd31, [%r5+256];
	ld.shared.f64 	%fd32, [%r5];
	add.f64 	%fd41, %fd31, %fd32;
	bra.uni 	$L__BB1_21;
$L__BB1_19:
	setp.lt.u32 	%p11, %r2, 32;
	@%p11 bra 	$L__BB1_22;
	ld.shared.f64 	%fd41, [%r5];
$L__BB1_21:
	ld.shared.f64 	%fd33, [%r5+128];
	add.f64 	%fd42, %fd33, %fd41;
	st.shared.f64 	[%r5], %fd42;
	bra.uni 	$L__BB1_24;
$L__BB1_22:
	setp.lt.u32 	%p12, %r2, 16;
	@%p12 bra 	$L__BB1_25;
	ld.shared.f64 	%fd42, [%r5];
$L__BB1_24:
	ld.shared.f64 	%fd34, [%r5+64];
	add.f64 	%fd43, %fd34, %fd42;
	bra.uni 	$L__BB1_27;
$L__BB1_25:
	setp.lt.u32 	%p13, %r2, 8;
	@%p13 bra 	$L__BB1_28;
	ld.shared.f64 	%fd43, [%r5];
$L__BB1_27:
	ld.shared.f64 	%fd35, [%r5+32];
	add.f64 	%fd44, %fd35, %fd43;
	bra.uni 	$L__BB1_30;
$L__BB1_28:
	setp.lt.u32 	%p14, %r2, 4;
	@%p14 bra 	$L__BB1_31;
	ld.shared.f64 	%fd44, [%r5];
$L__BB1_30:
	ld.shared.f64 	%fd36, [%r5+16];
	add.f64 	%fd45, %fd36, %fd44;
	bra.uni 	$L__BB1_33;
$L__BB1_31:
	setp.lt.u32 	%p15, %r2, 2;
	@%p15 bra 	$L__BB1_34;
	ld.shared.f64 	%fd45, [%r5];
$L__BB1_33:
	ld.shared.f64 	%fd37, [%r5+8];
	add.f64 	%fd38, %fd37, %fd45;
	st.shared.f64 	[%r5], %fd38;
$L__BB1_34:
	setp.ne.s32 	%p16, %r1, 0;
	@%p16 bra 	$L__BB1_36;
	ld.shared.f64 	%fd39, [sdata];
	mov.u32 	%r20, %nctaid.y;
	mov.u32 	%r21, %ctaid.y;
	mad.lo.s32 	%r22, %r3, %r20, %r21;
	cvta.to.global.u64 	%rd9, %rd3;
	mul.wide.u32 	%rd10, %r22, 8;
	add.s64 	%rd11, %rd9, %rd10;
	st.global.f64 	[%rd11], %fd39;
$L__BB1_36:
	ret;

}


// ===== COMPILED SASS (sm_100) =====

	.target	sm_100

	.elftype	@"ET_EXEC"


//--------------------- .note.nv.tkinfo           --------------------------
	.section	.note.nv.tkinfo,"",@"SHT_NOTE"
	.sectionflags	@"SHF_NOTE_NV_TKINFO"
	.tkinfo
        /*0018*/ 	.word	0x00000002
        /*0030*/ 	.string	""
        /*0030*/ 	.string	"ptxas"
        /*0030*/ 	.string	"Cuda compilation tools, release 13.0, V13.0.88"
        /*0030*/ 	.string	"Build cuda_13.0.r13.0/compiler.36424714_0"
        /*0030*/ 	.string	"-arch sm_100 -m 64 "



//--------------------- .note.nv.cuinfo           --------------------------
	.section	.note.nv.cuinfo,"",@"SHT_NOTE"
	.sectionflags	@"SHF_NOTE_NV_CUINFO"
        /*0018*/ 	.short	0x0002
        /*001a*/ 	.short	0x0064
        /*001c*/ 	.short	0x0082
	.zero		2


//--------------------- .nv.info                  --------------------------
	.section	.nv.info,"",@"SHT_CUDA_INFO"
	.align	4


	//----- nvinfo : EIATTR_REGCOUNT
	.align		4
        /*0000*/ 	.byte	0x04, 0x2f
        /*0002*/ 	.short	(.L_1 - .L_0)
	.align		4
.L_0:
        /*0004*/ 	.word	index@(shiftPoint)
        /*0008*/ 	.word	0x0000001d


	//----- nvinfo : EIATTR_FRAME_SIZE
	.align		4
.L_1:
        /*000c*/ 	.byte	0x04, 0x11
        /*000e*/ 	.short	(.L_3 - .L_2)
	.align		4
.L_2:
        /*0010*/ 	.word	index@($__internal_0_$__cuda_sm20_div_rn_f64_full)
        /*0014*/ 	.word	0x00000000


	//----- nvinfo : EIATTR_FRAME_SIZE
	.align		4
.L_3:
        /*0018*/ 	.byte	0x04, 0x11
        /*001a*/ 	.short	(.L_5 - .L_4)
	.align		4
.L_4:
        /*001c*/ 	.word	index@(shiftPoint)
        /*0020*/ 	.word	0x00000000


	//----- nvinfo : EIATTR_REGCOUNT
	.align		4
.L_5:
        /*0024*/ 	.byte	0x04, 0x2f
        /*0026*/ 	.short	(.L_7 - .L_6)
	.align		4
.L_6:
        /*0028*/ 	.word	index@(_Z11reduceArrayPdS_j)
        /*002c*/ 	.word	0x00000015


	//----- nvinfo : EIATTR_FRAME_SIZE
	.align		4
.L_7:
        /*0030*/ 	.byte	0x04, 0x11
        /*0032*/ 	.short	(.L_9 - .L_8)
	.align		4
.L_8:
        /*0034*/ 	.word	index@(_Z11reduceArrayPdS_j)
        /*0038*/ 	.word	0x00000000


	//----- nvinfo : EIATTR_MIN_STACK_SIZE
	.align		4
.L_9:
        /*003c*/ 	.byte	0x04, 0x12
        /*003e*/ 	.short	(.L_11 - .L_10)
	.align		4
.L_10:
        /*0040*/ 	.word	index@(_Z11reduceArrayPdS_j)
        /*0044*/ 	.word	0x00000000


	//----- nvinfo : EIATTR_MIN_STACK_SIZE
	.align		4
.L_11:
        /*0048*/ 	.byte	0x04, 0x12
        /*004a*/ 	.short	(.L_13 - .L_12)
	.align		4
.L_12:
        /*004c*/ 	.word	index@(shiftPoint)
        /*0050*/ 	.word	0x00000000
.L_13:


//--------------------- .nv.compat                --------------------------
	.section	.nv.compat,"",@"SHT_CUDA_COMPAT_INFO"
	.align	4
        /*0000*/ 	.byte	0x02, 0x09, 0x00, 0x00, 0x02, 0x02, 0x01, 0x00, 0x02, 0x05, 0x05, 0x00, 0x03, 0x07, 0x01, 0x01
        /*0010*/ 	.byte	0x02, 0x03, 0x00, 0x00, 0x02, 0x06, 0x01, 0x00, 0x04, 0x0b, 0x08, 0x00, 0x01, 0x00, 0x00, 0x00
        /*0020*/ 	.byte	0x00, 0x00, 0x00, 0x00


//--------------------- .nv.info._Z11reduceArrayPdS_j --------------------------
	.section	.nv.info._Z11reduceArrayPdS_j,"",@"SHT_CUDA_INFO"
	.sectionflags	@""
	.align	4


	//----- nvinfo : EIATTR_CUDA_API_VERSION
	.align		4
        /*0000*/ 	.byte	0x04, 0x37
        /*0002*/ 	.short	(.L_15 - .L_14)
.L_14:
        /*0004*/ 	.word	0x00000082


	//----- nvinfo : EIATTR_KPARAM_INFO
	.align		4
.L_15:
        /*0008*/ 	.byte	0x04, 0x17
        /*000a*/ 	.short	(.L_17 - .L_16)
.L_16:
        /*000c*/ 	.word	0x00000000
        /*0010*/ 	.short	0x0002
        /*0012*/ 	.short	0x0010
        /*0014*/ 	.byte	0x00, 0xf0, 0x11, 0x00


	//----- nvinfo : EIATTR_KPARAM_INFO
	.align		4
.L_17:
        /*0018*/ 	.byte	0x04, 0x17
        /*001a*/ 	.short	(.L_19 - .L_18)
.L_18:
        /*001c*/ 	.word	0x00000000
        /*0020*/ 	.short	0x0001
        /*0022*/ 	.short	0x0008
        /*0024*/ 	.byte	0x00, 0xf5, 0x21, 0x00


	//----- nvinfo : EIATTR_KPARAM_INFO
	.align		4
.L_19:
        /*0028*/ 	.byte	0x04, 0x17
        /*002a*/ 	.short	(.L_21 - .L_20)
.L_20:
        /*002c*/ 	.word	0x00000000
        /*0030*/ 	.short	0x0000
        /*0032*/ 	.short	0x0000
        /*0034*/ 	.byte	0x00, 0xf5, 0x21, 0x00


	//----- nvinfo : EIATTR_SPARSE_MMA_MASK
	.align		4
.L_21:
        /*0038*/ 	.byte	0x03, 0x50
        /*003a*/ 	.short	0x0000


	//----- nvinfo : EIATTR_MAXREG_COUNT
	.align		4
        /*003c*/ 	.byte	0x03, 0x1b
        /*003e*/ 	.short	0x00ff


	//----- nvinfo : EIATTR_NUM_BARRIERS
	.align		4
        /*0040*/ 	.byte	0x02, 0x4c
        /*0042*/ 	.byte	0x01
	.zero		1


	//----- nvinfo : EIATTR_MERCURY_ISA_VERSION
	.align		4
        /*0044*/ 	.byte	0x03, 0x5f
        /*0046*/ 	.short	0x0101


	//----- nvinfo : EIATTR_VRC_CTA_INIT_COUNT
	.align		4
        /*0048*/ 	.byte	0x02, 0x4a
	.zero		1
	.zero		1


	//----- nvinfo : EIATTR_EXIT_INSTR_OFFSETS
	.align		4
        /*004c*/ 	.byte	0x04, 0x1c
        /*004e*/ 	.short	(.L_23 - .L_22)


	//   ....[0]....
.L_22:
        /*0050*/ 	.word	0x00000410


	//   ....[1]....
        /*0054*/ 	.word	0x00000670


	//   ....[2]....
        /*0058*/ 	.word	0x000006f0


	//----- nvinfo : EIATTR_CRS_STACK_SIZE
	.align		4
.L_23:
        /*005c*/ 	.byte	0x04, 0x1e
        /*005e*/ 	.short	(.L_25 - .L_24)
.L_24:
        /*0060*/ 	.word	0x00000000


	//----- nvinfo : EIATTR_CBANK_PARAM_SIZE
	.align		4
.L_25:
        /*0064*/ 	.byte	0x03, 0x19
        /*0066*/ 	.short	0x0014


	//----- nvinfo : EIATTR_PARAM_CBANK
	.align		4
        /*0068*/ 	.byte	0x04, 0x0a
        /*006a*/ 	.short	(.L_27 - .L_26)
	.align		4
.L_26:
        /*006c*/ 	.word	index@(.nv.constant0._Z11reduceArrayPdS_j)
        /*0070*/ 	.short	0x0380
        /*0072*/ 	.short	0x0014


	//----- nvinfo : EIATTR_SW_WAR
	.align		4
.L_27:
        /*0074*/ 	.byte	0x04, 0x36
        /*0076*/ 	.short	(.L_29 - .L_28)
.L_28:
        /*0078*/ 	.word	0x00000008
.L_29:


//--------------------- .nv.info.shiftPoint       --------------------------
	.section	.nv.info.shiftPoint,"",@"SHT_CUDA_INFO"
	.sectionflags	@""
	.align	4


	//----- nvinfo : EIATTR_CUDA_API_VERSION
	.align		4
        /*0000*/ 	.byte	0x04, 0x37
        /*0002*/ 	.short	(.L_31 - .L_30)
.L_30:
        /*0004*/ 	.word	0x00000082


	//----- nvinfo : EIATTR_KPARAM_INFO
	.align		4
.L_31:
        /*0008*/ 	.byte	0x04, 0x17
        /*000a*/ 	.short	(.L_33 - .L_32)
.L_32:
        /*000c*/ 	.word	0x00000000
        /*0010*/ 	.short	0x0007
        /*0012*/ 	.short	0x0038
        /*0014*/ 	.byte	0x00, 0xf0, 0x21, 0x00


	//----- nvinfo : EIATTR_KPARAM_INFO
	.align		4
.L_33:
        /*0018*/ 	.byte	0x04, 0x17
        /*001a*/ 	.short	(.L_35 - .L_34)
.L_34:
        /*001c*/ 	.word	0x00000000
        /*0020*/ 	.short	0x0006
        /*0022*/ 	.short	0x0030
        /*0024*/ 	.byte	0x00, 0xf5, 0x21, 0x00


	//----- nvinfo : EIATTR_KPARAM_INFO
	.align		4
.L_35:
        /*0028*/ 	.byte	0x04, 0x17
        /*002a*/ 	.short	(.L_37 - .L_36)
.L_36:
        /*002c*/ 	.word	0x00000000
        /*0030*/ 	.short	0x0005
        /*0032*/ 	.short	0x0028
        /*0034*/ 	.byte	0x00, 0xf5, 0x21, 0x00


	//----- nvinfo : EIATTR_KPARAM_INFO
	.align		4
.L_37:
        /*0038*/ 	.byte	0x04, 0x17
        /*003a*/ 	.short	(.L_39 - .L_38)
.L_38:
        /*003c*/ 	.word	0x00000000
        /*0040*/ 	.short	0x0004
        /*0042*/ 	.short	0x0020
        /*0044*/ 	.byte	0x00, 0xf5, 0x21, 0x00


	//----- nvinfo : EIATTR_KPARAM_INFO
	.align		4
.L_39:
        /*0048*/ 	.byte	0x04, 0x17
        /*004a*/ 	.short	(.L_41 - .L_40)
.L_40:
        /*004c*/ 	.word	0x00000000
        /*0050*/ 	.short	0x0003
        /*0052*/ 	.short	0x0018
        /*0054*/ 	.byte	0x00, 0xf0, 0x21, 0x00


	//----- nvinfo : EIATTR_KPARAM_INFO
	.align		4
.L_41:
        /*0058*/ 	.byte	0x04, 0x17
        /*005a*/ 	.short	(.L_43 - .L_42)
.L_42:
        /*005c*/ 	.word	0x00000000
        /*0060*/ 	.short	0x0002
        /*0062*/ 	.short	0x0010
        /*0064*/ 	.byte	0x00, 0xf0, 0x21, 0x00


	//----- nvinfo : EIATTR_KPARAM_INFO
	.align		4
.L_43:
        /*0068*/ 	.byte	0x04, 0x17
        /*006a*/ 	.short	(.L_45 - .L_44)
.L_44:
        /*006c*/ 	.word	0x00000000
        /*0070*/ 	.short	0x0001
        /*0072*/ 	.short	0x0008
        /*0074*/ 	.byte	0x00, 0xf0, 0x21, 0x00


	//----- nvinfo : EIATTR_KPARAM_INFO
	.align		4
.L_45:
        /*0078*/ 	.byte	0x04, 0x17
        /*007a*/ 	.short	(.L_47 - .L_46)
.L_46:
        /*007c*/ 	.word	0x00000000
        /*0080*/ 	.short	0x0000
        /*0082*/ 	.short	0x0000
        /*0084*/ 	.byte	0x00, 0xf0, 0x11, 0x00


	//----- nvinfo : EIATTR_SPARSE_MMA_MASK
	.align		4
.L_47:
        /*0088*/ 	.byte	0x03, 0x50
        /*008a*/ 	.short	0x0000


	//----- nvinfo : EIATTR_MAXREG_COUNT
	.align		4
        /*008c*/ 	.byte	0x03, 0x1b
        /*008e*/ 	.short	0x00ff


	//----- nvinfo : EIATTR_MERCURY_ISA_VERSION
	.align		4
        /*0090*/ 	.byte	0x03, 0x5f
        /*0092*/ 	.short	0x0101


	//----- nvinfo : EIATTR_VRC_CTA_INIT_COUNT
	.align		4
        /*0094*/ 	.byte	0x02, 0x4a
	.zero		1
	.zero		1


	//----- nvinfo : EIATTR_EXIT_INSTR_OFFSETS
	.align		4
        /*0098*/ 	.byte	0x04, 0x1c
        /*009a*/ 	.short	(.L_49 - .L_48)


	//   ....[0]....
.L_48:
        /*009c*/ 	.word	0x00000070


	//   ....[1]....
        /*00a0*/ 	.word	0x00000740


	//----- nvinfo : EIATTR_CRS_STACK_SIZE
	.align		4
.L_49:
        /*00a4*/ 	.byte	0x04, 0x1e
        /*00a6*/ 	.short	(.L_51 - .L_50)
.L_50:
        /*00a8*/ 	.word	0x00000000


	//----- nvinfo : EIATTR_CBANK_PARAM_SIZE
	.align		4
.L_51:
        /*00ac*/ 	.byte	0x03, 0x19
        /*00ae*/ 	.short	0x0040


	//----- nvinfo : EIATTR_PARAM_CBANK
	.align		4
        /*00b0*/ 	.byte	0x04, 0x0a
        /*00b2*/ 	.short	(.L_53 - .L_52)
	.align		4
.L_52:
        /*00b4*/ 	.word	index@(.nv.constant0.shiftPoint)
        /*00b8*/ 	.short	0x0380
        /*00ba*/ 	.short	0x0040


	//----- nvinfo : EIATTR_SW_WAR
	.align		4
.L_53:
        /*00bc*/ 	.byte	0x04, 0x36
        /*00be*/ 	.short	(.L_55 - .L_54)
.L_54:
        /*00c0*/ 	.word	0x00000008
.L_55:


//--------------------- .nv.callgraph             --------------------------
	.section	.nv.callgraph,"",@"SHT_CUDA_CALLGRAPH"
	.align	4
	.sectionentsize	8
	.align		4
        /*0000*/ 	.word	0x00000000
	.align		4
        /*0004*/ 	.word	0xffffffff
	.align		4
        /*0008*/ 	.word	0x00000000
	.align		4
        /*000c*/ 	.word	0xfffffffe
	.align		4
        /*0010*/ 	.word	0x00000000
	.align		4
        /*0014*/ 	.word	0xfffffffd
	.align		4
        /*0018*/ 	.word	0x00000000
	.align		4
        /*001c*/ 	.word	0xfffffffc


//--------------------- .text._Z11reduceArrayPdS_j --------------------------
	.section	.text._Z11reduceArrayPdS_j,"ax",@progbits
	.align	128
        .global         _Z11reduceArrayPdS_j
        .type           _Z11reduceArrayPdS_j,@function
        .size           _Z11reduceArrayPdS_j,(.L_x_31 - _Z11reduceArrayPdS_j)
        .other          _Z11reduceArrayPdS_j,@"STO_CUDA_ENTRY STV_DEFAULT"
_Z11reduceArrayPdS_j:
.text._Z11reduceArrayPdS_j:
[----:B------:R-:W-:Y:S01]  /*0000*/  LDC R1, c[0x0][0x37c] ;  /* 0x0000df00ff017b82 */ /* 0x000fe20000000800 */
[----:B------:R-:W0:Y:S07]  /*0010*/  S2R R0, SR_TID.X ;  /* 0x0000000000007919 */ /* 0x000e2e0000002100 */
[----:B------:R-:W1:Y:S01]  /*0020*/  S2UR UR5, SR_CgaCtaId ;  /* 0x00000000000579c3 */ /* 0x000e620000008800 */
[----:B------:R-:W-:Y:S01]  /*0030*/  UMOV UR4, 0x400 ;  /* 0x0000040000047882 */ /* 0x000fe20000000000 */
[----:B------:R-:W2:Y:S01]  /*0040*/  LDCU UR8, c[0x0][0x390] ;  /* 0x00007200ff0877ac */ /* 0x000ea20008000800 */
[----:B------:R-:W3:Y:S01]  /*0050*/  S2R R3, SR_CTAID.X ;  /* 0x0000000000037919 */ /* 0x000ee20000002500 */
[----:B------:R-:W-:Y:S01]  /*0060*/  BSSY.RECONVERGENT B0, `(.L_x_0) ;  /* 0x000001e000007945 */ /* 0x000fe20003800200 */
[----:B------:R-:W4:Y:S03]  /*0070*/  LDCU.64 UR6, c[0x0][0x358] ;  /* 0x00006b00ff0677ac */ /* 0x000f260008000a00 */
[----:B------:R-:W4:Y:S01]  /*0080*/  LDC R4, c[0x0][0x360] ;  /* 0x0000d800ff047b82 */ /* 0x000f220000000800 */
[----:B-1----:R-:W-:-:S06]  /*0090*/  ULEA UR4, UR5, UR4, 0x18 ;  /* 0x0000000405047291 */ /* 0x002fcc000f8ec0ff */
[----:B0-----:R-:W-:Y:S01]  /*00a0*/  LEA R2, R0, UR4, 0x3 ;  /* 0x0000000400027c11 */ /* 0x001fe2000f8e18ff */
[----:B---3--:R-:W-:-:S04]  /*00b0*/  IMAD R5, R3, 0x200, R0 ;  /* 0x0000020003057824 */ /* 0x008fc800078e0200 */
[----:B------:R0:W-:Y:S01]  /*00c0*/  STS.64 [R2], RZ ;  /* 0x000000ff02007388 */ /* 0x0001e20000000a00 */
[----:B--2---:R-:W-:-:S13]  /*00d0*/  ISETP.GE.U32.AND P0, PT, R5, UR8, PT ;  /* 0x0000000805007c0c */ /* 0x004fda000bf06070 */
[----:B0-----:R-:W-:Y:S05]  /*00e0*/  @P0 BRA `(.L_x_1) ;  /* 0x0000000000540947 */ /* 0x001fea0003800000 */
[----:B------:R-:W0:Y:S01]  /*00f0*/  S2R R18, SR_CTAID.Y ;  /* 0x0000000000127919 */ /* 0x000e220000002600 */
[----:B------:R-:W1:Y:S01]  /*0100*/  LDC.64 R6, c[0x0][0x380] ;  /* 0x0000e000ff067b82 */ /* 0x000e620000000a00 */
[----:B------:R-:W-:Y:S01]  /*0110*/  BSSY.RECONVERGENT B1, `(.L_x_2) ;  /* 0x0000011000017945 */ /* 0x000fe20003800200 */
[----:B------:R-:W-:-:S06]  /*0120*/  CS2R R8, SRZ ;  /* 0x0000000000087805 */ /* 0x000fcc000001ff00 */
[----:B------:R-:W2:Y:S01]  /*0130*/  LDC R17, c[0x0][0x374] ;  /* 0x0000dd00ff117b82 */ /* 0x000ea20000000800 */
[----:B------:R-:W4:Y:S02]  /*0140*/  LDCU UR5, c[0x0][0x370] ;  /* 0x00006e00ff0577ac */ /* 0x000f240008000800 */
[----:B----4-:R-:W-:-:S07]  /*0150*/  IMAD R16, R4, UR5, RZ ;  /* 0x0000000504107c24 */ /* 0x010fce000f8e02ff */
.L_x_3:
[----:B------:R-:W-:Y:S02]  /*0160*/  IMAD.IADD R10, R4, 0x1, R5 ;  /* 0x00000001040a7824 */ /* 0x000fe400078e0205 */
[--C-:B0-2---:R-:W-:Y:S02]  /*0170*/  IMAD R11, R17, R5, R18.reuse ;  /* 0x00000005110b7224 */ /* 0x105fe400078e0212 */
[----:B------:R-:W-:Y:S02]  /*0180*/  IMAD R13, R10, R17, R18 ;  /* 0x000000110a0d7224 */ /* 0x000fe400078e0212 */
[----:B-1----:R-:W-:-:S04]  /*0190*/  IMAD.WIDE.U32 R10, R11, 0x8, R6 ;  /* 0x000000080b0a7825 */ /* 0x002fc800078e0006 */
[----:B------:R-:W-:Y:S02]  /*01a0*/  IMAD.WIDE.U32 R12, R13, 0x8, R6 ;  /* 0x000000080d0c7825 */ /* 0x000fe400078e0006 */
[----:B------:R-:W2:Y:S04]  /*01b0*/  LDG.E.64 R10, desc[UR6][R10.64] ;  /* 0x000000060a0a7981 */ /* 0x000ea8000c1e1b00 */
[----:B------:R-:W2:Y:S01]  /*01c0*/  LDG.E.64 R12, desc[UR6][R12.64] ;  /* 0x000000060c0c7981 */ /* 0x000ea2000c1e1b00 */
[----:B------:R-:W-:-:S05]  /*01d0*/  IMAD R5, R16, 0x2, R5 ;  /* 0x0000000210057824 */ /* 0x000fca00078e0205 */
[----:B------:R-:W-:Y:S01]  /*01e0*/  ISETP.GE.U32.AND P0, PT, R5, UR8, PT ;  /* 0x0000000805007c0c */ /* 0x000fe2000bf06070 */
[----:B--2---:R-:W-:-:S08]  /*01f0*/  DADD R14, R10, R12 ;  /* 0x000000000a0e7229 */ /* 0x004fd0000000000c */
[----:B------:R-:W-:-:S04]  /*0200*/  DADD R8, R14, R8 ;  /* 0x000000000e087229 */ /* 0x000fc80000000008 */
[----:B------:R-:W-:Y:S07]  /*0210*/  @!P0 BRA `(.L_x_3) ;  /* 0xfffffffc00d08947 */ /* 0x000fee000383ffff */
[----:B------:R-:W-:Y:S05]  /*0220*/  BSYNC.RECONVERGENT B1 ;  /* 0x0000000000017941 */ /* 0x000fea0003800200 */
.L_x_2:
[----:B------:R0:W-:Y:S02]  /*0230*/  STS.64 [R2], R8 ;  /* 0x0000000802007388 */ /* 0x0001e40000000a00 */
.L_x_1:
[----:B----4-:R-:W-:Y:S05]  /*0240*/  BSYNC.RECONVERGENT B0 ;  /* 0x0000000000007941 */ /* 0x010fea0003800200 */
.L_x_0:
[----:B------:R-:W-:Y:S01]  /*0250*/  BAR.SYNC.DEFER_BLOCKING 0x0 ;  /* 0x0000000000007b1d */ /* 0x000fe20000010000 */
[----:B------:R-:W-:-:S13]  /*0260*/  ISETP.GE.U32.AND P0, PT, R4, 0x200, PT ;  /* 0x000002000400780c */ /* 0x000fda0003f06070 */
[----:B------:R-:W-:Y:S05]  /*0270*/  @!P0 BRA `(.L_x_4) ;  /* 0x00000000001c8947 */ /* 0x000fea0003800000 */
[----:B------:R-:W-:-:S13]  /*0280*/  ISETP.GT.U32.AND P0, PT, R0, 0xff, PT ;  /* 0x000000ff0000780c */ /* 0x000fda0003f04070 */
[----:B------:R-:W-:Y:S04]  /*0290*/  @!P0 LDS.64 R6, [R2+0x800] ;  /* 0x0008000002068984 */ /* 0x000fe80000000a00 */
[----:B0-----:R-:W0:Y:S02]  /*02a0*/  @!P0 LDS.64 R8, [R2] ;  /* 0x0000000002088984 */ /* 0x001e240000000a00 */
[----:B0-----:R-:W-:-:S07]  /*02b0*/  @!P0 DADD R6, R6, R8 ;  /* 0x0000000006068229 */ /* 0x001fce0000000008 */
[----:B------:R1:W-:Y:S01]  /*02c0*/  @!P0 STS.64 [R2], R6 ;  /* 0x0000000602008388 */ /* 0x0003e20000000a00 */
[----:B------:R-:W-:Y:S06]  /*02d0*/  BAR.SYNC.DEFER_BLOCKING 0x0 ;  /* 0x0000000000007b1d */ /* 0x000fec0000010000 */
[----:B------:R-:W-:Y:S05]  /*02e0*/  BRA `(.L_x_5) ;  /* 0x0000000000087947 */ /* 0x000fea0003800000 */
.L_x_4:
[----:B------:R-:W-:-:S13]  /*02f0*/  ISETP.GE.U32.AND P0, PT, R4, 0x100, PT ;  /* 0x000001000400780c */ /* 0x000fda0003f06070 */
[----:B------:R-:W-:Y:S05]  /*0300*/  @!P0 BRA `(.L_x_6) ;  /* 0x00000000001c8947 */ /* 0x000fea0003800000 */
.L_x_5:
[----:B------:R-:W-:-:S13]  /*0310*/  ISETP.GT.U32.AND P0, PT, R0, 0x7f, PT ;  /* 0x0000007f0000780c */ /* 0x000fda0003f04070 */
[----:B-1----:R-:W-:Y:S04]  /*0320*/  @!P0 LDS.64 R6, [R2+0x400] ;  /* 0x0004000002068984 */ /* 0x002fe80000000a00 */
[----:B0-----:R-:W0:Y:S02]  /*0330*/  @!P0 LDS.64 R8, [R2] ;  /* 0x0000000002088984 */ /* 0x001e240000000a00 */
[----:B0-----:R-:W-:-:S07]  /*0340*/  @!P0 DADD R6, R6, R8 ;  /* 0x0000000006068229 */ /* 0x001fce0000000008 */
[----:B------:R1:W-:Y:S01]  /*0350*/  @!P0 STS.64 [R2], R6 ;  /* 0x0000000602008388 */ /* 0x0003e20000000a00 */
[----:B------:R-:W-:Y:S06]  /*0360*/  BAR.SYNC.DEFER_BLOCKING 0x0 ;  /* 0x0000000000007b1d */ /* 0x000fec0000010000 */
[----:B------:R-:W-:Y:S05]  /*0370*/  BRA `(.L_x_7) ;  /* 0x0000000000087947 */ /* 0x000fea0003800000 */
.L_x_6:
[----:B------:R-:W-:-:S13]  /*0380*/  ISETP.GE.U32.AND P0, PT, R4, 0x80, PT ;  /* 0x000000800400780c */ /* 0x000fda0003f06070 */
[----:B------:R-:W-:Y:S05]  /*0390*/  @!P0 BRA `(.L_x_8) ;  /* 0x0000000000188947 */ /* 0x000fea0003800000 */
.L_x_7:
[----:B------:R-:W-:-:S13]  /*03a0*/  ISETP.GT.U32.AND P0, PT, R0, 0x3f, PT ;  /* 0x0000003f0000780c */ /* 0x000fda0003f04070 */
[----:B-1----:R-:W-:Y:S04]  /*03b0*/  @!P0 LDS.64 R6, [R2+0x200] ;  /* 0x0002000002068984 */ /* 0x002fe80000000a00 */
[----:B0-----:R-:W0:Y:S02]  /*03c0*/  @!P0 LDS.64 R8, [R2] ;  /* 0x0000000002088984 */ /* 0x001e240000000a00 */
[----:B0-----:R-:W-:-:S07]  /*03d0*/  @!P0 DADD R6, R6, R8 ;  /* 0x0000000006068229 */ /* 0x001fce0000000008 */
[----:B------:R1:W-:Y:S01]  /*03e0*/  @!P0 STS.64 [R2], R6 ;  /* 0x0000000602008388 */ /* 0x0003e20000000a00 */
[----:B------:R-:W-:Y:S06]  /*03f0*/  BAR.SYNC.DEFER_BLOCKING 0x0 ;  /* 0x0000000000007b1d */ /* 0x000fec0000010000 */
.L_x_8:
[----:B------:R-:W-:-:S13]  /*0400*/  ISETP.GT.U32.AND P0, PT, R0, 0x1f, PT ;  /* 0x0000001f0000780c */ /* 0x000fda0003f04070 */
[----:B------:R-:W-:Y:S05]  /*0410*/  @P0 EXIT ;  /* 0x000000000000094d */ /* 0x000fea0003800000 */
[----:B------:R-:W-:-:S13]  /*0420*/  ISETP.GE.U32.AND P0, PT, R4, 0x40, PT ;  /* 0x000000400400780c */ /* 0x000fda0003f06070 */
[----:B-1----:R-:W-:Y:S04]  /*0430*/  @P0 LDS.64 R6, [R2+0x100] ;  /* 0x0001000002060984 */ /* 0x002fe80000000a00 */
[----:B0-----:R-:W0:Y:S02]  /*0440*/  @P0 LDS.64 R8, [R2] ;  /* 0x0000000002080984 */ /* 0x001e240000000a00 */
[----:B0-----:R-:W-:Y:S01]  /*0450*/  @P0 DADD R6, R6, R8 ;  /* 0x0000000006060229 */ /* 0x001fe20000000008 */
[----:B------:R-:W-:Y:S10]  /*0460*/  @P0 BRA `(.L_x_9) ;  /* 0x00000000000c0947 */ /* 0x000ff40003800000 */
[----:B------:R-:W-:-:S13]  /*0470*/  ISETP.GE.U32.AND P0, PT, R4, 0x20, PT ;  /* 0x000000200400780c */ /* 0x000fda0003f06070 */
[----:B------:R-:W-:Y:S05]  /*0480*/  @!P0 BRA `(.L_x_10) ;  /* 0x0000000000148947 */ /* 0x000fea0003800000 */
[----:B------:R0:W1:Y:S02]  /*0490*/  LDS.64 R6, [R2] ;  /* 0x0000000002067984 */ /* 0x0000640000000a00 */
.L_x_9:
[----:B------:R-:W1:Y:S02]  /*04a0*/  LDS.64 R4, [R2+0x80] ;  /* 0x0000800002047984 */ /* 0x000e640000000a00 */
[----:B-1----:R-:W-:-:S07]  /*04b0*/  DADD R4, R4, R6 ;  /* 0x0000000004047229 */ /* 0x002fce0000000006 */
[----:B------:R2:W-:Y:S01]  /*04c0*/  STS.64 [R2], R4 ;  /* 0x0000000402007388 */ /* 0x0005e20000000a00 */
[----:B------:R-:W-:Y:S05]  /*04d0*/  BRA `(.L_x_11) ;  /* 0x00000000000c7947 */ /* 0x000fea0003800000 */
.L_x_10:
[----:B------:R-:W-:-:S13]  /*04e0*/  ISETP.GE.U32.AND P0, PT, R4, 0x10, PT ;  /* 0x000000100400780c */ /* 0x000fda0003f06070 */
[----:B------:R-:W-:Y:S05]  /*04f0*/  @!P0 BRA `(.L_x_12) ;  /* 0x0000000000108947 */ /* 0x000fea0003800000 */
[----:B------:R0:W1:Y:S02]  /*0500*/  LDS.64 R4, [R2] ;  /* 0x0000000002047984 */ /* 0x0000640000000a00 */
.L_x_11:
[----:B------:R-:W1:Y:S02]  /*0510*/  LDS.64 R6, [R2+0x40] ;  /* 0x0000400002067984 */ /* 0x000e640000000a00 */
[----:B-12---:R-:W-:Y:S01]  /*0520*/  DADD R4, R6, R4 ;  /* 0x0000000006047229 */ /* 0x006fe20000000004 */
[----:B------:R-:W-:Y:S10]  /*0530*/  BRA `(.L_x_13) ;  /* 0x00000000000c7947 */ /* 0x000ff40003800000 */
.L_x_12:
[----:B------:R-:W-:-:S13]  /*0540*/  ISETP.GE.U32.AND P0, PT, R4, 0x8, PT ;  /* 0x000000080400780c */ /* 0x000fda0003f06070 */
[----:B------:R-:W-:Y:S05]  /*0550*/  @!P0 BRA `(.L_x_14) ;  /* 0x0000000000108947 */ /* 0x000fea0003800000 */
[----:B------:R0:W1:Y:S02]  /*0560*/  LDS.64 R4, [R2] ;  /* 0x0000000002047984 */ /* 0x0000640000000a00 */
.L_x_13:
[----:B------:R-:W1:Y:S02]  /*0570*/  LDS.64 R6, [R2+0x20] ;  /* 0x0000200002067984 */ /* 0x000e640000000a00 */
[----:B-1----:R-:W-:Y:S01]  /*0580*/  DADD R4, R6, R4 ;  /* 0x0000000006047229 */ /* 0x002fe20000000004 */
[----:B------:R-:W-:Y:S10]  /*0590*/  BRA `(.L_x_15) ;  /* 0x00000000000c7947 */ /* 0x000ff40003800000 */
.L_x_14:
[----:B------:R-:W-:-:S13]  /*05a0*/  ISETP.GE.U32.AND P0, PT, R4, 0x4, PT ;  /* 0x000000040400780c */ /* 0x000fda0003f06070 */
[----:B------:R-:W-:Y:S05]  /*05b0*/  @!P0 BRA `(.L_x_16) ;  /* 0x0000000000108947 */ /* 0x000fea0003800000 */
[----:B------:R0:W1:Y:S02]  /*05c0*/  LDS.64 R4, [R2] ;  /* 0x0000000002047984 */ /* 0x0000640000000a00 */
.L_x_15:
[----:B------:R-:W1:Y:S02]  /*05d0*/  LDS.64 R6, [R2+0x10] ;  /* 0x0000100002067984 */ /* 0x000e640000000a00 */
[----:B-1----:R-:W-:Y:S01]  /*05e0*/  DADD R4, R6, R4 ;  /* 0x0000000006047229 */ /* 0x002fe20000000004 */
[----:B------:R-:W-:Y:S10]  /*05f0*/  BRA `(.L_x_17) ;  /* 0x00000000000c7947 */ /* 0x000ff40003800000 */
.L_x_16:
[----:B------:R-:W-:-:S13]  /*0600*/  ISETP.GE.U32.AND P0, PT, R4, 0x2, PT ;  /* 0x000000020400780c */ /* 0x000fda0003f06070 */
[----:B------:R-:W-:Y:S05]  /*0610*/  @!P0 BRA `(.L_x_18) ;  /* 0x0000000000108947 */ /* 0x000fea0003800000 */
[----:B------:R0:W1:Y:S02]  /*0620*/  LDS.64 R4, [R2] ;  /* 0x0000000002047984 */ /* 0x0000640000000a00 */
.L_x_17:
[----:B------:R-:W1:Y:S02]  /*0630*/  LDS.64 R6, [R2+0x8] ;  /* 0x0000080002067984 */ /* 0x000e640000000a00 */
[----:B-1----:R-:W-:-:S07]  /*0640*/  DADD R4, R6, R4 ;  /* 0x0000000006047229 */ /* 0x002fce0000000004 */
[----:B------:R1:W-:Y:S04]  /*0650*/  STS.64 [R2], R4 ;  /* 0x0000000402007388 */ /* 0x0003e80000000a00 */
.L_x_18:
[----:B------:R-:W-:-:S13]  /*0660*/  ISETP.NE.AND P0, PT, R0, RZ, PT ;  /* 0x000000ff0000720c */ /* 0x000fda0003f05270 */
[----:B------:R-:W-:Y:S05]  /*0670*/  @P0 EXIT ;  /* 0x000000000000094d */ /* 0x000fea0003800000 */
[----:B------:R-:W2:Y:S01]  /*0680*/  S2R R0, SR_CTAID.Y ;  /* 0x0000000000007919 */ /* 0x000ea20000002600 */
[----:B------:R-:W0:Y:S01]  /*0690*/  LDC.64 R6, c[0x0][0x388] ;  /* 0x0000e200ff067b82 */ /* 0x000e220000000a00 */
[----:B------:R-:W2:Y:S01]  /*06a0*/  LDCU UR5, c[0x0][0x374] ;  /* 0x00006e80ff0577ac */ /* 0x000ea20008000800 */
[----:B-1----:R-:W1:Y:S01]  /*06b0*/  LDS.64 R4, [UR4] ;  /* 0x00000004ff047984 */ /* 0x002e620008000a00 */
[----:B--2---:R-:W-:-:S04]  /*06c0*/  IMAD R3, R3, UR5, R0 ;  /* 0x0000000503037c24 */ /* 0x004fc8000f8e0200 */
[----:B0-----:R-:W-:-:S05]  /*06d0*/  IMAD.WIDE.U32 R2, R3, 0x8, R6 ;  /* 0x0000000803027825 */ /* 0x001fca00078e0006 */
[----:B-1----:R-:W-:Y:S01]  /*06e0*/  STG.E.64 desc[UR6][R2.64], R4 ;  /* 0x0000000402007986 */ /* 0x002fe2000c101b06 */
[----:B------:R-:W-:Y:S05]  /*06f0*/  EXIT ;  /* 0x000000000000794d */ /* 0x000fea0003800000 */
.L_x_19:
[----:B------:R-:W-:-:S00]  /*0700*/  BRA `(.L_x_19) ;  /* 0xfffffffc00fc7947 */ /* 0x000fc0000383ffff */
[----:B------:R-:W-:-:S00]  /*0710*/  NOP ;  /* 0x0000000000007918 */ /* 0x000fc00000000000 */
        /* <DEDUP_REMOVED lines=14> */
.L_x_31:


//--------------------- .text.shiftPoint          --------------------------
	.section	.text.shiftPoint,"ax",@progbits
	.align	128
        .global         shiftPoint
        .type           shiftPoint,@function
        .size           shiftPoint,(.L_x_30 - shiftPoint)
        .other          shiftPoint,@"STO_CUDA_ENTRY STV_DEFAULT"
shiftPoint:
.text.shiftPoint:
[----:B------:R-:W-:Y:S01]  /*0000*/  LDC R1, c[0x0][0x37c] ;  /* 0x0000df00ff017b82 */ /* 0x000fe20000000800 */
[----:B------:R-:W0:Y:S07]  /*0010*/  S2R R0, SR_TID.X ;  /* 0x0000000000007919 */ /* 0x000e2e0000002100 */
[----:B------:R-:W0:Y:S01]  /*0020*/  S2UR UR4, SR_CTAID.X ;  /* 0x00000000000479c3 */ /* 0x000e220000002500 */
[----:B------:R-:W1:Y:S07]  /*0030*/  LDCU UR5, c[0x0][0x380] ;  /* 0x00007000ff0577ac */ /* 0x000e6e0008000800 */
[----:B------:R-:W0:Y:S02]  /*0040*/  LDC R3, c[0x0][0x360] ;  /* 0x0000d800ff037b82 */ /* 0x000e240000000800 */
[----:B0-----:R-:W-:-:S05]  /*0050*/  IMAD R3, R3, UR4, R0 ;  /* 0x0000000403037c24 */ /* 0x001fca000f8e0200 */
[----:B-1----:R-:W-:-:S13]  /*0060*/  ISETP.GE.AND P0, PT, R3, UR5, PT ;  /* 0x0000000503007c0c */ /* 0x002fda000bf06270 */
[----:B------:R-:W-:Y:S05]  /*0070*/  @P0 EXIT ;  /* 0x000000000000094d */ /* 0x000fea0003800000 */
[----:B------:R-:W0:Y:S01]  /*0080*/  LDC.64 R8, c[0x0][0x3b0] ;  /* 0x0000ec00ff087b82 */ /* 0x000e220000000a00 */
[----:B------:R-:W1:Y:S01]  /*0090*/  LDCU.64 UR4, c[0x0][0x358] ;  /* 0x00006b00ff0477ac */ /* 0x000e620008000a00 */
[----:B------:R-:W-:Y:S01]  /*00a0*/  IMAD R4, R3, 0x3, RZ ;  /* 0x0000000303047824 */ /* 0x000fe200078e02ff */
[----:B------:R-:W2:Y:S05]  /*00b0*/  LDCU UR12, c[0x0][0x3bc] ;  /* 0x00007780ff0c77ac */ /* 0x000eaa0008000800 */
[----:B------:R-:W3:Y:S01]  /*00c0*/  LDC.64 R6, c[0x0][0x3b8] ;  /* 0x0000ee00ff067b82 */ /* 0x000ee20000000a00 */
[----:B------:R-:W4:Y:S01]  /*00d0*/  LDCU.128 UR8, c[0x0][0x390] ;  /* 0x00007200ff0877ac */ /* 0x000f220008000c00 */
[----:B------:R-:W5:Y:S01]  /*00e0*/  LDCU.64 UR6, c[0x0][0x388] ;  /* 0x00007100ff0677ac */ /* 0x000f620008000a00 */
[----:B0-----:R-:W-:-:S05]  /*00f0*/  IMAD.WIDE R8, R4, 0x8, R8 ;  /* 0x0000000804087825 */ /* 0x001fca00078e0208 */
[----:B-1----:R-:W4:Y:S04]  /*0100*/  LDG.E.64 R16, desc[UR4][R8.64+0x8] ;  /* 0x0000080408107981 */ /* 0x002f28000c1e1b00 */
[----:B------:R-:W5:Y:S04]  /*0110*/  LDG.E.64 R14, desc[UR4][R8.64] ;  /* 0x00000004080e7981 */ /* 0x000f68000c1e1b00 */
[----:B------:R-:W5:Y:S01]  /*0120*/  LDG.E.64 R12, desc[UR4][R8.64+0x10] ;  /* 0x00001004080c7981 */ /* 0x000f62000c1e1b00 */
[----:B--2---:R-:W3:Y:S01]  /*0130*/  MUFU.RCP64H R21, UR12 ;  /* 0x0000000c00157d08 */ /* 0x004ee20008001800 */
[----:B------:R-:W-:Y:S01]  /*0140*/  IMAD.MOV.U32 R20, RZ, RZ, 0x1 ;  /* 0x00000001ff147424 */ /* 0x000fe200078e00ff */
[----:B------:R-:W-:Y:S05]  /*0150*/  BSSY.RECONVERGENT B0, `(.L_x_20) ;  /* 0x0000018000007945 */ /* 0x000fea0003800200 */
[----:B---3--:R-:W-:-:S08]  /*0160*/  DFMA R10, R20, -R6, 1 ;  /* 0x3ff00000140a742b */ /* 0x008fd00000000806 */
[----:B------:R-:W-:-:S08]  /*0170*/  DFMA R22, R10, R10, R10 ;  /* 0x0000000a0a16722b */ /* 0x000fd0000000000a */
[----:B------:R-:W-:Y:S02]  /*0180*/  DFMA R22, R20, R22, R20 ;  /* 0x000000161416722b */ /* 0x000fe40000000014 */
[----:B----4-:R-:W-:Y:S02]  /*0190*/  DADD R18, -R16, UR8 ;  /* 0x0000000810127e29 */ /* 0x010fe40008000100 */
[----:B-----5:R-:W-:-:S06]  /*01a0*/  DADD R10, -R14, UR6 ;  /* 0x000000060e0a7e29 */ /* 0x020fcc0008000100 */
[----:B------:R-:W-:Y:S02]  /*01b0*/  DMUL R18, R18, R18 ;  /* 0x0000001212127228 */ /* 0x000fe40000000000 */
[----:B------:R-:W-:-:S06]  /*01c0*/  DADD R8, -R12, UR10 ;  /* 0x0000000a0c087e29 */ /* 0x000fcc0008000100 */
[----:B------:R-:W-:Y:S02]  /*01d0*/  DFMA R18, R10, R10, R18 ;  /* 0x0000000a0a12722b */ /* 0x000fe40000000012 */
[----:B------:R-:W-:-:S06]  /*01e0*/  DFMA R10, R22, -R6, 1 ;  /* 0x3ff00000160a742b */ /* 0x000fcc0000000806 */
[----:B------:R-:W-:Y:S02]  /*01f0*/  DFMA R18, R8, R8, R18 ;  /* 0x000000080812722b */ /* 0x000fe40000000012 */
[----:B------:R-:W-:-:S08]  /*0200*/  DFMA R10, R22, R10, R22 ;  /* 0x0000000a160a722b */ /* 0x000fd00000000016 */
[----:B------:R-:W-:-:S08]  /*0210*/  DMUL R8, R18, -R10 ;  /* 0x8000000a12087228 */ /* 0x000fd00000000000 */
[----:B------:R-:W-:-:S08]  /*0220*/  DFMA R6, R8, -R6, -R18 ;  /* 0x800000060806722b */ /* 0x000fd00000000812 */
[----:B------:R-:W-:Y:S02]  /*0230*/  DFMA R6, R10, R6, R8 ;  /* 0x000000060a06722b */ /* 0x000fe40000000008 */
[----:B------:R-:W-:-:S08]  /*0240*/  DADD R10, -RZ, -R18 ;  /* 0x00000000ff0a7229 */ /* 0x000fd00000000912 */
[----:B------:R-:W-:Y:S02]  /*0250*/  FFMA R0, RZ, UR12, R7 ;  /* 0x0000000cff007c23 */ /* 0x000fe40008000007 */
[----:B------:R-:W-:-:S03]  /*0260*/  FSETP.GEU.AND P1, PT, |R11|, 6.5827683646048100446e-37, PT ;  /* 0x036000000b00780b */ /* 0x000fc60003f2e200 */
[----:B------:R-:W-:-:S13]  /*0270*/  FSETP.GT.AND P0, PT, |R0|, 1.469367938527859385e-39, PT ;  /* 0x001000000000780b */ /* 0x000fda0003f04200 */
[----:B------:R-:W-:Y:S05]  /*0280*/  @P0 BRA P1, `(.L_x_21) ;  /* 0x0000000000100947 */ /* 0x000fea0000800000 */
[----:B------:R-:W-:-:S07]  /*0290*/  MOV R2, 0x2b0 ;  /* 0x000002b000027802 */ /* 0x000fce0000000f00 */
[----:B------:R-:W-:Y:S05]  /*02a0*/  CALL.REL.NOINC `($__internal_0_$__cuda_sm20_div_rn_f64_full) ;  /* 0x0000000400287944 */ /* 0x000fea0003c00000 */
[----:B------:R-:W-:Y:S02]  /*02b0*/  IMAD.MOV.U32 R6, RZ, RZ, R20 ;  /* 0x000000ffff067224 */ /* 0x000fe400078e0014 */
[----:B------:R-:W-:-:S07]  /*02c0*/  IMAD.MOV.U32 R7, RZ, RZ, R21 ;  /* 0x000000ffff077224 */ /* 0x000fce00078e0015 */
.L_x_21:
[----:B------:R-:W-:Y:S05]  /*02d0*/  BSYNC.RECONVERGENT B0 ;  /* 0x0000000000007941 */ /* 0x000fea0003800200 */
.L_x_20:
[----:B------:R-:W-:Y:S01]  /*02e0*/  IMAD.MOV.U32 R8, RZ, RZ, 0x652b82fe ;  /* 0x652b82feff087424 */ /* 0x000fe200078e00ff */
[----:B------:R-:W-:Y:S01]  /*02f0*/  UMOV UR6, 0xfefa39ef ;  /* 0xfefa39ef00067882 */ /* 0x000fe20000000000 */
[----:B------:R-:W-:Y:S01]  /*0300*/  IMAD.MOV.U32 R9, RZ, RZ, 0x3ff71547 ;  /* 0x3ff71547ff097424 */ /* 0x000fe200078e00ff */
[----:B------:R-:W-:Y:S01]  /*0310*/  UMOV UR7, 0x3fe62e42 ;  /* 0x3fe62e4200077882 */ /* 0x000fe20000000000 */
[----:B------:R-:W0:Y:S01]  /*0320*/  LDC.64 R20, c[0x0][0x3a8] ;  /* 0x0000ea00ff147b82 */ /* 0x000e220000000a00 */
[----:B------:R-:W-:Y:S01]  /*0330*/  FSETP.GEU.AND P0, PT, |R7|, 4.1917929649353027344, PT ;  /* 0x4086232b0700780b */ /* 0x000fe20003f0e200 */
[----:B------:R-:W-:Y:S02]  /*0340*/  BSSY.RECONVERGENT B0, `(.L_x_22) ;  /* 0x0000036000007945 */ /* 0x000fe40003800200 */
[----:B------:R-:W-:-:S08]  /*0350*/  DFMA R8, R6, R8, 6.75539944105574400000e+15 ;  /* 0x433800000608742b */ /* 0x000fd00000000008 */
[----:B------:R-:W-:-:S08]  /*0360*/  DADD R10, R8, -6.75539944105574400000e+15 ;  /* 0xc3380000080a7429 */ /* 0x000fd00000000000 */
[----:B------:R-:W-:Y:S01]  /*0370*/  DFMA R18, R10, -UR6, R6 ;  /* 0x800000060a127c2b */ /* 0x000fe20008000006 */
[----:B------:R-:W-:Y:S01]  /*0380*/  UMOV UR6, 0x3b39803f ;  /* 0x3b39803f00067882 */ /* 0x000fe20000000000 */
[----:B------:R-:W-:-:S06]  /*0390*/  UMOV UR7, 0x3c7abc9e ;  /* 0x3c7abc9e00077882 */ /* 0x000fcc0000000000 */
[----:B------:R-:W-:Y:S01]  /*03a0*/  DFMA R10, R10, -UR6, R18 ;  /* 0x800000060a0a7c2b */ /* 0x000fe20008000012 */
[----:B------:R-:W-:Y:S01]  /*03b0*/  UMOV UR6, 0x69ce2bdf ;  /* 0x69ce2bdf00067882 */ /* 0x000fe20000000000 */
[----:B------:R-:W-:Y:S01]  /*03c0*/  IMAD.MOV.U32 R18, RZ, RZ, -0x35dec16 ;  /* 0xfca213eaff127424 */ /* 0x000fe200078e00ff */
[----:B------:R-:W-:Y:S01]  /*03d0*/  UMOV UR7, 0x3e5ade15 ;  /* 0x3e5ade1500077882 */ /* 0x000fe20000000000 */
[----:B------:R-:W-:-:S06]  /*03e0*/  IMAD.MOV.U32 R19, RZ, RZ, 0x3e928af3 ;  /* 0x3e928af3ff137424 */ /* 0x000fcc00078e00ff */
[----:B------:R-:W-:Y:S01]  /*03f0*/  DFMA R18, R10, UR6, R18 ;  /* 0x000000060a127c2b */ /* 0x000fe20008000012 */
[----:B------:R-:W-:Y:S01]  /*0400*/  UMOV UR6, 0x62401315 ;  /* 0x6240131500067882 */ /* 0x000fe20000000000 */
[----:B------:R-:W-:-:S06]  /*0410*/  UMOV UR7, 0x3ec71dee ;  /* 0x3ec71dee00077882 */ /* 0x000fcc0000000000 */
[----:B------:R-:W-:Y:S01]  /*0420*/  DFMA R18, R10, R18, UR6 ;  /* 0x000000060a127e2b */ /* 0x000fe20008000012 */
        /* <DEDUP_REMOVED lines=20> */
[----:B------:R-:W-:-:S08]  /*0570*/  DFMA R18, R10, R18, UR6 ;  /* 0x000000060a127e2b */ /* 0x000fd00008000012 */
[C---:B------:R-:W-:Y:S02]  /*0580*/  DFMA R22, R10.reuse, R18, 1 ;  /* 0x3ff000000a16742b */ /* 0x040fe40000000012 */
[----:B------:R-:W1:Y:S06]  /*0590*/  LDC.64 R18, c[0x0][0x3a0] ;  /* 0x0000e800ff127b82 */ /* 0x000e6c0000000a00 */
[----:B------:R-:W-:-:S10]  /*05a0*/  DFMA R22, R10, R22, 1 ;  /* 0x3ff000000a16742b */ /* 0x000fd40000000016 */
[----:B------:R-:W-:Y:S02]  /*05b0*/  IMAD R11, R8, 0x100000, R23 ;  /* 0x00100000080b7824 */ /* 0x000fe400078e0217 */
[----:B------:R-:W-:Y:S01]  /*05c0*/  IMAD.MOV.U32 R10, RZ, RZ, R22 ;  /* 0x000000ffff0a7224 */ /* 0x000fe200078e0016 */
[----:B0-----:R-:W-:Y:S06]  /*05d0*/  @!P0 BRA `(.L_x_23) ;  /* 0x0000000000308947 */ /* 0x001fec0003800000 */
[----:B------:R-:W-:Y:S01]  /*05e0*/  FSETP.GEU.AND P1, PT, |R7|, 4.2275390625, PT ;  /* 0x408748000700780b */ /* 0x000fe20003f2e200 */
[C---:B------:R-:W-:Y:S02]  /*05f0*/  DADD R10, R6.reuse, +INF ;  /* 0x7ff00000060a7429 */ /* 0x040fe40000000000 */
[----:B------:R-:W-:-:S08]  /*0600*/  DSETP.GEU.AND P0, PT, R6, RZ, PT ;  /* 0x000000ff0600722a */ /* 0x000fd00003f0e000 */
[----:B------:R-:W-:Y:S02]  /*0610*/  FSEL R10, R10, RZ, P0 ;  /* 0x000000ff0a0a7208 */ /* 0x000fe40000000000 */
[----:B------:R-:W-:Y:S02]  /*0620*/  @!P1 LEA.HI R0, R8, R8, RZ, 0x1 ;  /* 0x0000000808009211 */ /* 0x000fe400078f08ff */
[----:B------:R-:W-:Y:S02]  /*0630*/  FSEL R11, R11, RZ, P0 ;  /* 0x000000ff0b0b7208 */ /* 0x000fe40000000000 */
[----:B------:R-:W-:-:S05]  /*0640*/  @!P1 SHF.R.S32.HI R5, RZ, 0x1, R0 ;  /* 0x00000001ff059819 */ /* 0x000fca0000011400 */
[----:B------:R-:W-:Y:S02]  /*0650*/  @!P1 IMAD.IADD R6, R8, 0x1, -R5 ;  /* 0x0000000108069824 */ /* 0x000fe400078e0a05 */
[----:B------:R-:W-:-:S03]  /*0660*/  @!P1 IMAD R23, R5, 0x100000, R23 ;  /* 0x0010000005179824 */ /* 0x000fc600078e0217 */
[----:B------:R-:W-:Y:S01]  /*0670*/  @!P1 LEA R7, R6, 0x3ff00000, 0x14 ;  /* 0x3ff0000006079811 */ /* 0x000fe200078ea0ff */
[----:B------:R-:W-:-:S06]  /*0680*/  @!P1 IMAD.MOV.U32 R6, RZ, RZ, RZ ;  /* 0x000000ffff069224 */ /* 0x000fcc00078e00ff */
[----:B------:R-:W-:-:S11]  /*0690*/  @!P1 DMUL R10, R22, R6 ;  /* 0x00000006160a9228 */ /* 0x000fd60000000000 */
.L_x_23:
[----:B------:R-:W-:Y:S05]  /*06a0*/  BSYNC.RECONVERGENT B0 ;  /* 0x0000000000007941 */ /* 0x000fea0003800200 */
.L_x_22:
[-C--:B------:R-:W-:Y:S01]  /*06b0*/  DMUL R14, R14, R10.reuse ;  /* 0x0000000a0e0e7228 */ /* 0x080fe20000000000 */
[----:B-1----:R-:W-:Y:S01]  /*06c0*/  IMAD.WIDE R18, R4, 0x8, R18 ;  /* 0x0000000804127825 */ /* 0x002fe200078e0212 */
[-C--:B------:R-:W-:Y:S02]  /*06d0*/  DMUL R16, R16, R10.reuse ;  /* 0x0000000a10107228 */ /* 0x080fe40000000000 */
[----:B------:R-:W-:Y:S01]  /*06e0*/  DMUL R12, R12, R10 ;  /* 0x0000000a0c0c7228 */ /* 0x000fe20000000000 */
[----:B------:R-:W-:Y:S02]  /*06f0*/  IMAD.WIDE R20, R3, 0x8, R20 ;  /* 0x0000000803147825 */ /* 0x000fe400078e0214 */
[----:B------:R-:W-:Y:S04]  /*0700*/  STG.E.64 desc[UR4][R18.64], R14 ;  /* 0x0000000e12007986 */ /* 0x000fe8000c101b04 */
[----:B------:R-:W-:Y:S04]  /*0710*/  STG.E.64 desc[UR4][R18.64+0x8], R16 ;  /* 0x0000081012007986 */ /* 0x000fe8000c101b04 */
[----:B------:R-:W-:Y:S04]  /*0720*/  STG.E.64 desc[UR4][R18.64+0x10], R12 ;  /* 0x0000100c12007986 */ /* 0x000fe8000c101b04 */
[----:B------:R-:W-:Y:S01]  /*0730*/  STG.E.64 desc[UR4][R20.64], R10 ;  /* 0x0000000a14007986 */ /* 0x000fe2000c101b04 */
[----:B------:R-:W-:Y:S05]  /*0740*/  EXIT ;  /* 0x000000000000794d */ /* 0x000fea0003800000 */
        .weak           $__internal_0_$__cuda_sm20_div_rn_f64_full
        .type           $__internal_0_$__cuda_sm20_div_rn_f64_full,@function
        .size           $__internal_0_$__cuda_sm20_div_rn_f64_full,(.L_x_30 - $__internal_0_$__cuda_sm20_div_rn_f64_full)
$__internal_0_$__cuda_sm20_div_rn_f64_full:
[----:B------:R-:W0:Y:S01]  /*0750*/  LDC.64 R8, c[0x0][0x3b8] ;  /* 0x0000ee00ff087b82 */ /* 0x000e220000000a00 */
[----:B------:R-:W-:Y:S01]  /*0760*/  IMAD.MOV.U32 R22, RZ, RZ, 0x1 ;  /* 0x00000001ff167424 */ /* 0x000fe200078e00ff */
[C---:B------:R-:W-:Y:S01]  /*0770*/  FSETP.GEU.AND P2, PT, |R11|.reuse, 1.469367938527859385e-39, PT ;  /* 0x001000000b00780b */ /* 0x040fe20003f4e200 */
[----:B------:R-:W-:Y:S01]  /*0780*/  IMAD.MOV.U32 R0, RZ, RZ, 0x1ca00000 ;  /* 0x1ca00000ff007424 */ /* 0x000fe200078e00ff */
[----:B------:R-:W-:Y:S01]  /*0790*/  LOP3.LUT R5, R11, 0x7ff00000, RZ, 0xc0, !PT ;  /* 0x7ff000000b057812 */ /* 0x000fe200078ec0ff */
[----:B------:R-:W-:Y:S01]  /*07a0*/  BSSY.RECONVERGENT B1, `(.L_x_24) ;  /* 0x0000050000017945 */ /* 0x000fe20003800200 */
[C---:B0-----:R-:W-:Y:S02]  /*07b0*/  FSETP.GEU.AND P0, PT, |R9|.reuse, 1.469367938527859385e-39, PT ;  /* 0x001000000900780b */ /* 0x041fe40003f0e200 */
[C---:B------:R-:W-:Y:S02]  /*07c0*/  LOP3.LUT R6, R9.reuse, 0x800fffff, RZ, 0xc0, !PT ;  /* 0x800fffff09067812 */ /* 0x040fe400078ec0ff */
[----:B------:R-:W-:-:S02]  /*07d0*/  LOP3.LUT R26, R9, 0x7ff00000, RZ, 0xc0, !PT ;  /* 0x7ff00000091a7812 */ /* 0x000fc400078ec0ff */
[----:B------:R-:W-:Y:S01]  /*07e0*/  LOP3.LUT R7, R6, 0x3ff00000, RZ, 0xfc, !PT ;  /* 0x3ff0000006077812 */ /* 0x000fe200078efcff */
[----:B------:R-:W-:Y:S01]  /*07f0*/  IMAD.MOV.U32 R6, RZ, RZ, R8 ;  /* 0x000000ffff067224 */ /* 0x000fe200078e0008 */
[----:B------:R-:W-:-:S04]  /*0800*/  ISETP.GE.U32.AND P1, PT, R5, R26, PT ;  /* 0x0000001a0500720c */ /* 0x000fc80003f26070 */
[----:B------:R-:W-:Y:S01]  /*0810*/  SEL R0, R0, 0x63400000, !P1 ;  /* 0x6340000000007807 */ /* 0x000fe20004800000 */
[----:B------:R-:W0:Y:S03]  /*0820*/  @!P0 LDC.64 R18, c[0x0][0x3b8] ;  /* 0x0000ee00ff128b82 */ /* 0x000e260000000a00 */
[----:B------:R-:W-:-:S04]  /*0830*/  @!P2 LOP3.LUT R24, R0, 0x80000000, R11, 0xf8, !PT ;  /* 0x800000000018a812 */ /* 0x000fc800078ef80b */
[----:B------:R-:W-:Y:S01]  /*0840*/  @!P2 LOP3.LUT R25, R24, 0x100000, RZ, 0xfc, !PT ;  /* 0x001000001819a812 */ /* 0x000fe200078efcff */
[----:B------:R-:W-:Y:S01]  /*0850*/  @!P2 IMAD.MOV.U32 R24, RZ, RZ, RZ ;  /* 0x000000ffff18a224 */ /* 0x000fe200078e00ff */
[----:B0-----:R-:W-:-:S06]  /*0860*/  @!P0 DMUL R6, R18, 8.98846567431157953865e+307 ;  /* 0x7fe0000012068828 */ /* 0x001fcc0000000000 */
[----:B------:R-:W0:Y:S02]  /*0870*/  MUFU.RCP64H R23, R7 ;  /* 0x0000000700177308 */ /* 0x000e240000001800 */
[----:B0-----:R-:W-:-:S08]  /*0880*/  DFMA R18, R22, -R6, 1 ;  /* 0x3ff000001612742b */ /* 0x001fd00000000806 */
[----:B------:R-:W-:-:S08]  /*0890*/  DFMA R18, R18, R18, R18 ;  /* 0x000000121212722b */ /* 0x000fd00000000012 */
[----:B------:R-:W-:Y:S01]  /*08a0*/  DFMA R22, R22, R18, R22 ;  /* 0x000000121616722b */ /* 0x000fe20000000016 */
[----:B------:R-:W-:Y:S01]  /*08b0*/  LOP3.LUT R19, R0, 0x800fffff, R11, 0xf8, !PT ;  /* 0x800fffff00137812 */ /* 0x000fe200078ef80b */
[----:B------:R-:W-:-:S06]  /*08c0*/  IMAD.MOV.U32 R18, RZ, RZ, R10 ;  /* 0x000000ffff127224 */ /* 0x000fcc00078e000a */
[----:B------:R-:W-:Y:S02]  /*08d0*/  DFMA R20, R22, -R6, 1 ;  /* 0x3ff000001614742b */ /* 0x000fe40000000806 */
[----:B------:R-:W-:-:S06]  /*08e0*/  @!P2 DFMA R18, R18, 2, -R24 ;  /* 0x400000001212a82b */ /* 0x000fcc0000000818 */
[----:B------:R-:W-:-:S08]  /*08f0*/  DFMA R20, R22, R20, R22 ;  /* 0x000000141614722b */ /* 0x000fd00000000016 */
[----:B------:R-:W-:-:S08]  /*0900*/  DMUL R22, R20, R18 ;  /* 0x0000001214167228 */ /* 0x000fd00000000000 */
[----:B------:R-:W-:-:S08]  /*0910*/  DFMA R24, R22, -R6, R18 ;  /* 0x800000061618722b */ /* 0x000fd00000000012 */
[----:B------:R-:W-:Y:S01]  /*0920*/  DFMA R24, R20, R24, R22 ;  /* 0x000000181418722b */ /* 0x000fe20000000016 */
[----:B------:R-:W-:Y:S01]  /*0930*/  IMAD.MOV.U32 R22, RZ, RZ, R5 ;  /* 0x000000ffff167224 */ /* 0x000fe200078e0005 */
[----:B------:R-:W-:Y:S01]  /*0940*/  @!P2 LOP3.LUT R22, R19, 0x7ff00000, RZ, 0xc0, !PT ;  /* 0x7ff000001316a812 */ /* 0x000fe200078ec0ff */
[----:B------:R-:W-:Y:S01]  /*0950*/  IMAD.MOV.U32 R23, RZ, RZ, R26 ;  /* 0x000000ffff177224 */ /* 0x000fe200078e001a */
[----:B------:R-:W-:-:S03]  /*0960*/  @!P0 LOP3.LUT R23, R7, 0x7ff00000, RZ, 0xc0, !PT ;  /* 0x7ff0000007178812 */ /* 0x000fc600078ec0ff */
[----:B------:R-:W-:-:S05]  /*0970*/  VIADD R20, R22, 0xffffffff ;  /* 0xffffffff16147836 */ /* 0x000fca0000000000 */
[----:B------:R-:W-:Y:S01]  /*0980*/  ISETP.GT.U32.AND P0, PT, R20, 0x7feffffe, PT ;  /* 0x7feffffe1400780c */ /* 0x000fe20003f04070 */
[----:B------:R-:W-:-:S05]  /*0990*/  VIADD R20, R23, 0xffffffff ;  /* 0xffffffff17147836 */ /* 0x000fca0000000000 */
[----:B------:R-:W-:-:S13]  /*09a0*/  ISETP.GT.U32.OR P0, PT, R20, 0x7feffffe, P0 ;  /* 0x7feffffe1400780c */ /* 0x000fda0000704470 */
[----:B------:R-:W-:Y:S05]  /*09b0*/  @P0 BRA `(.L_x_25) ;  /* 0x0000000000600947 */ /* 0x000fea0003800000 */
[----:B------:R-:W-:Y:S01]  /*09c0*/  VIADDMNMX R5, R5, -R26, 0xb9600000, !PT ;  /* 0xb960000005057446 */ /* 0x000fe2000780091a */
[----:B------:R-:W-:-:S03]  /*09d0*/  IMAD.MOV.U32 R10, RZ, RZ, RZ ;  /* 0x000000ffff0a7224 */ /* 0x000fc600078e00ff */
[----:B------:R-:W-:-:S05]  /*09e0*/  VIMNMX R5, PT, PT, R5, 0x46a00000, PT ;  /* 0x46a0000005057848 */ /* 0x000fca0003fe0100 */
[----:B------:R-:W-:-:S04]  /*09f0*/  IMAD.IADD R0, R5, 0x1, -R0 ;  /* 0x0000000105007824 */ /* 0x000fc800078e0a00 */
[----:B------:R-:W-:-:S06]  /*0a00*/  VIADD R11, R0, 0x7fe00000 ;  /* 0x7fe00000000b7836 */ /* 0x000fcc0000000000 */
[----:B------:R-:W-:-:S10]  /*0a10*/  DMUL R20, R24, R10 ;  /* 0x0000000a18147228 */ /* 0x000fd40000000000 */
[----:B------:R-:W-:-:S13]  /*0a20*/  FSETP.GTU.AND P0, PT, |R21|, 1.469367938527859385e-39, PT ;  /* 0x001000001500780b */ /* 0x000fda0003f0c200 */
[----:B------:R-:W-:Y:S05]  /*0a30*/  @P0 BRA `(.L_x_26) ;  /* 0x0000000000980947 */ /* 0x000fea0003800000 */
[----:B------:R-:W-:Y:S01]  /*0a40*/  DFMA R6, R24, -R6, R18 ;  /* 0x800000061806722b */ /* 0x000fe20000000012 */
[----:B------:R-:W-:-:S09]  /*0a50*/  IMAD.MOV.U32 R10, RZ, RZ, RZ ;  /* 0x000000ffff0a7224 */ /* 0x000fd200078e00ff */
[C---:B------:R-:W-:Y:S02]  /*0a60*/  FSETP.NEU.AND P0, PT, R7.reuse, RZ, PT ;  /* 0x000000ff0700720b */ /* 0x040fe40003f0d000 */
[----:B------:R-:W-:-:S04]  /*0a70*/  LOP3.LUT R9, R7, 0x80000000, R9, 0x48, !PT ;  /* 0x8000000007097812 */ /* 0x000fc800078e4809 */
[----:B------:R-:W-:-:S07]  /*0a80*/  LOP3.LUT R11, R9, R11, RZ, 0xfc, !PT ;  /* 0x0000000b090b7212 */ /* 0x000fce00078efcff */
[----:B------:R-:W-:Y:S05]  /*0a90*/  @!P0 BRA `(.L_x_26) ;  /* 0x0000000000808947 */ /* 0x000fea0003800000 */
[----:B------:R-:W-:Y:S01]  /*0aa0*/  IMAD.MOV R7, RZ, RZ, -R0 ;  /* 0x000000ffff077224 */ /* 0x000fe200078e0a00 */
[----:B------:R-:W-:Y:S01]  /*0ab0*/  DMUL.RP R10, R24, R10 ;  /* 0x0000000a180a7228 */ /* 0x000fe20000008000 */
[----:B------:R-:W-:Y:S01]  /*0ac0*/  IMAD.MOV.U32 R6, RZ, RZ, RZ ;  /* 0x000000ffff067224 */ /* 0x000fe200078e00ff */
[----:B------:R-:W-:-:S05]  /*0ad0*/  IADD3 R5, PT, PT, -R0, -0x43300000, RZ ;  /* 0xbcd0000000057810 */ /* 0x000fca0007ffe1ff */
[----:B------:R-:W-:-:S03]  /*0ae0*/  DFMA R6, R20, -R6, R24 ;  /* 0x800000061406722b */ /* 0x000fc60000000018 */
[----:B------:R-:W-:-:S07]  /*0af0*/  LOP3.LUT R9, R11, R9, RZ, 0x3c, !PT ;  /* 0x000000090b097212 */ /* 0x000fce00078e3cff */
[----:B------:R-:W-:-:S04]  /*0b00*/  FSETP.NEU.AND P0, PT, |R7|, R5, PT ;  /* 0x000000050700720b */ /* 0x000fc80003f0d200 */
[----:B------:R-:W-:Y:S02]  /*0b10*/  FSEL R20, R10, R20, !P0 ;  /* 0x000000140a147208 */ /* 0x000fe40004000000 */
[----:B------:R-:W-:Y:S01]  /*0b20*/  FSEL R21, R9, R21, !P0 ;  /* 0x0000001509157208 */ /* 0x000fe20004000000 */
[----:B------:R-:W-:Y:S06]  /*0b30*/  BRA `(.L_x_26) ;  /* 0x0000000000587947 */ /* 0x000fec0003800000 */
.L_x_25:
[----:B------:R-:W-:-:S14]  /*0b40*/  DSETP.NAN.AND P0, PT, R10, R10, PT ;  /* 0x0000000a0a00722a */ /* 0x000fdc0003f08000 */
[----:B------:R-:W-:Y:S05]  /*0b50*/  @P0 BRA `(.L_x_27) ;  /* 0x0000000000480947 */ /* 0x000fea0003800000 */
[----:B------:R-:W0:Y:S02]  /*0b60*/  LDC.64 R6, c[0x0][0x3b8] ;  /* 0x0000ee00ff067b82 */ /* 0x000e240000000a00 */
[----:B0-----:R-:W-:-:S14]  /*0b70*/  DSETP.NAN.AND P0, PT, R6, R6, PT ;  /* 0x000000060600722a */ /* 0x001fdc0003f08000 */
[----:B------:R-:W-:Y:S05]  /*0b80*/  @P0 BRA `(.L_x_28) ;  /* 0x0000000000300947 */ /* 0x000fea0003800000 */
[----:B------:R-:W-:Y:S01]  /*0b90*/  ISETP.NE.AND P0, PT, R22, R23, PT ;  /* 0x000000171600720c */ /* 0x000fe20003f05270 */
[----:B------:R-:W-:Y:S02]  /*0ba0*/  IMAD.MOV.U32 R20, RZ, RZ, 0x0 ;  /* 0x00000000ff147424 */ /* 0x000fe400078e00ff */
[----:B------:R-:W-:-:S10]  /*0bb0*/  IMAD.MOV.U32 R21, RZ, RZ, -0x80000 ;  /* 0xfff80000ff157424 */ /* 0x000fd400078e00ff */
[----:B------:R-:W-:Y:S05]  /*0bc0*/  @!P0 BRA `(.L_x_26) ;  /* 0x0000000000348947 */ /* 0x000fea0003800000 */
[----:B------:R-:W-:Y:S02]  /*0bd0*/  ISETP.NE.AND P0, PT, R22, 0x7ff00000, PT ;  /* 0x7ff000001600780c */ /* 0x000fe40003f05270 */
[----:B------:R-:W-:Y:S02]  /*0be0*/  LOP3.LUT R21, R11, 0x80000000, R9, 0x48, !PT ;  /* 0x800000000b157812 */ /* 0x000fe400078e4809 */
[----:B------:R-:W-:-:S13]  /*0bf0*/  ISETP.EQ.OR P0, PT, R23, RZ, !P0 ;  /* 0x000000ff1700720c */ /* 0x000fda0004702670 */
[----:B------:R-:W-:Y:S01]  /*0c00*/  @P0 LOP3.LUT R0, R21, 0x7ff00000, RZ, 0xfc, !PT ;  /* 0x7ff0000015000812 */ /* 0x000fe200078efcff */
[----:B------:R-:W-:Y:S02]  /*0c10*/  @!P0 IMAD.MOV.U32 R20, RZ, RZ, RZ ;  /* 0x000000ffff148224 */ /* 0x000fe400078e00ff */
[----:B------:R-:W-:Y:S02]  /*0c20*/  @P0 IMAD.MOV.U32 R20, RZ, RZ, RZ ;  /* 0x000000ffff140224 */ /* 0x000fe400078e00ff */
[----:B------:R-:W-:Y:S01]  /*0c30*/  @P0 IMAD.MOV.U32 R21, RZ, RZ, R0 ;  /* 0x000000ffff150224 */ /* 0x000fe200078e0000 */
[----:B------:R-:W-:Y:S06]  /*0c40*/  BRA `(.L_x_26) ;  /* 0x0000000000147947 */ /* 0x000fec0003800000 */
.L_x_28:
[----:B------:R-:W-:Y:S01]  /*0c50*/  LOP3.LUT R21, R9, 0x80000, RZ, 0xfc, !PT ;  /* 0x0008000009157812 */ /* 0x000fe200078efcff */
[----:B------:R-:W-:Y:S01]  /*0c60*/  IMAD.MOV.U32 R20, RZ, RZ, R8 ;  /* 0x000000ffff147224 */ /* 0x000fe200078e0008 */
[----:B------:R-:W-:Y:S06]  /*0c70*/  BRA `(.L_x_26) ;  /* 0x0000000000087947 */ /* 0x000fec0003800000 */
.L_x_27:
[----:B------:R-:W-:Y:S01]  /*0c80*/  LOP3.LUT R21, R11, 0x80000, RZ, 0xfc, !PT ;  /* 0x000800000b157812 */ /* 0x000fe200078efcff */
[----:B------:R-:W-:-:S07]  /*0c90*/  IMAD.MOV.U32 R20, RZ, RZ, R10 ;  /* 0x000000ffff147224 */ /* 0x000fce00078e000a */
.L_x_26:
[----:B------:R-:W-:Y:S05]  /*0ca0*/  BSYNC.RECONVERGENT B1 ;  /* 0x0000000000017941 */ /* 0x000fea0003800200 */
.L_x_24:
[----:B------:R-:W-:Y:S02]  /*0cb0*/  IMAD.MOV.U32 R6, RZ, RZ, R2 ;  /* 0x000000ffff067224 */ /* 0x000fe400078e0002 */
[----:B------:R-:W-:-:S04]  /*0cc0*/  IMAD.MOV.U32 R7, RZ, RZ, 0x0 ;  /* 0x00000000ff077424 */ /* 0x000fc800078e00ff */
[----:B------:R-:W-:Y:S05]  /*0cd0*/  RET.REL.NODEC R6 `(shiftPoint) ;  /* 0xfffffff006c87950 */ /* 0x000fea0003c3ffff */
.L_x_29:
        /* <DEDUP_REMOVED lines=10> */
.L_x_30:


//--------------------- .nv.shared._Z11reduceArrayPdS_j --------------------------
	.section	.nv.shared._Z11reduceArrayPdS_j,"aw",@nobits
	.sectionflags	@""
	.align	16
	.zero		1024


//--------------------- .nv.shared.reserved.0     --------------------------
	.section	.nv.shared.reserved.0,"aw",@nobits
	.weak		__nv_reservedSMEM_offset_0_alias
	.size		__nv_reservedSMEM_offset_0_alias, 0, 64
	.other		__nv_reservedSMEM_offset_0_alias,@"STO_CUDA_RESERVED_SHARED STV_DEFAULT"
__nv_reservedSMEM_offset_0_alias:
	.zero		0
	.zero		64


//--------------------- .nv.shared.shiftPoint     --------------------------
	.section	.nv.shared.shiftPoint,"aw",@nobits
	.sectionflags	@""
	.align	16
	.zero		1024


//--------------------- .nv.constant0._Z11reduceArrayPdS_j --------------------------
	.section	.nv.constant0._Z11reduceArrayPdS_j,"a",@progbits
	.sectionflags	@""
	.align	4
.nv.constant0._Z11reduceArrayPdS_j:
	.zero		916


//--------------------- .nv.constant0.shiftPoint  --------------------------
	.section	.nv.constant0.shiftPoint,"a",@progbits
	.sectionflags	@""
	.align	4
.nv.constant0.shiftPoint:
	.zero		960


//--------------------- SYMBOLS --------------------------

	.type		.nv.reservedSmem.offset0,@object
	.size		.nv.reservedSmem.offset0,0x4
	.type		.nv.reservedSmem.cap,@object
	.size		.nv.reservedSmem.cap,0x4
